	.headerflags	@"EF_CUDA_TEXMODE_UNIFIED EF_CUDA_64BIT_ADDRESS EF_CUDA_ACCELERATORS EF_CUDA_SM90 EF_CUDA_VIRTUAL_SM(EF_CUDA_SM90)"
	.elftype	@"ET_EXEC"


//--------------------- .nv.info                  --------------------------
	.section	.nv.info,"",@"SHT_CUDA_INFO"
	.align	4


	//----- nvinfo : EIATTR_REGCOUNT
	.align		4
        /*0000*/ 	.byte	0x04, 0x2f
        /*0002*/ 	.short	(.L_1 - .L_0)
	.align		4
.L_0:
        /*0004*/ 	.word	index@(triton_poi_fused_add_clamp_convolution_div_mul_1)
        /*0008*/ 	.word	0x00000010


	//----- nvinfo : EIATTR_MIN_STACK_SIZE
	.align		4
.L_1:
        /*000c*/ 	.byte	0x04, 0x12
        /*000e*/ 	.short	(.L_3 - .L_2)
	.align		4
.L_2:
        /*0010*/ 	.word	index@(triton_poi_fused_add_clamp_convolution_div_mul_1)
        /*0014*/ 	.word	0x00000000


	//----- nvinfo : EIATTR_FRAME_SIZE
	.align		4
.L_3:
        /*0018*/ 	.byte	0x04, 0x11
        /*001a*/ 	.short	(.L_5 - .L_4)
	.align		4
.L_4:
        /*001c*/ 	.word	index@(triton_poi_fused_add_clamp_convolution_div_mul_1)
        /*0020*/ 	.word	0x00000000


	//----- nvinfo : EIATTR_MIN_STACK_SIZE
	.align		4
.L_5:
        /*0024*/ 	.byte	0x04, 0x12
        /*0026*/ 	.short	(.L_7 - .L_6)
	.align		4
.L_6:
        /*0028*/ 	.word	index@(triton_poi_fused_add_clamp_convolution_div_mul_1)
        /*002c*/ 	.word	0x00000000
.L_7:


//--------------------- .nv.info.triton_poi_fused_add_clamp_convolution_div_mul_1 --------------------------
	.section	.nv.info.triton_poi_fused_add_clamp_convolution_div_mul_1,"",@"SHT_CUDA_INFO"
	.sectionflags	@""
	.align	4


	//----- nvinfo : EIATTR_CUDA_API_VERSION
	.align		4
        /*0000*/ 	.byte	0x04, 0x37
        /*0002*/ 	.short	(.L_9 - .L_8)
.L_8:
        /*0004*/ 	.word	0x0000007c


	//----- nvinfo : EIATTR_KPARAM_INFO
	.align		4
.L_9:
        /*0008*/ 	.byte	0x04, 0x17
        /*000a*/ 	.short	(.L_11 - .L_10)
.L_10:
        /*000c*/ 	.word	0x00000000
        /*0010*/ 	.short	0x0004
        /*0012*/ 	.short	0x0020
        /*0014*/ 	.byte	0x00, 0xf0, 0x11, 0x00


	//----- nvinfo : EIATTR_KPARAM_INFO
	.align		4
.L_11:
        /*0018*/ 	.byte	0x04, 0x17
        /*001a*/ 	.short	(.L_13 - .L_12)
.L_12:
        /*001c*/ 	.word	0x00000000
        /*0020*/ 	.short	0x0003
        /*0022*/ 	.short	0x0018
        /*0024*/ 	.byte	0x00, 0xf4, 0x21, 0x00


	//----- nvinfo : EIATTR_KPARAM_INFO
	.align		4
.L_13:
        /*0028*/ 	.byte	0x04, 0x17
        /*002a*/ 	.short	(.L_15 - .L_14)
.L_14:
        /*002c*/ 	.word	0x00000000
        /*0030*/ 	.short	0x0002
        /*0032*/ 	.short	0x0010
        /*0034*/ 	.byte	0x00, 0xf4, 0x21, 0x00


	//----- nvinfo : EIATTR_KPARAM_INFO
	.align		4
.L_15:
        /*0038*/ 	.byte	0x04, 0x17
        /*003a*/ 	.short	(.L_17 - .L_16)
.L_16:
        /*003c*/ 	.word	0x00000000
        /*0040*/ 	.short	0x0001
        /*0042*/ 	.short	0x0008
        /*0044*/ 	.byte	0x00, 0xf4, 0x21, 0x00


	//----- nvinfo : EIATTR_KPARAM_INFO
	.align		4
.L_17:
        /*0048*/ 	.byte	0x04, 0x17
        /*004a*/ 	.short	(.L_19 - .L_18)
.L_18:
        /*004c*/ 	.word	0x00000000
        /*0050*/ 	.short	0x0000
        /*0052*/ 	.short	0x0000
        /*0054*/ 	.byte	0x00, 0xf4, 0x21, 0x00


	//----- nvinfo : EIATTR_SPARSE_MMA_MASK
	.align		4
.L_19:
        /*0058*/ 	.byte	0x03, 0x50
        /*005a*/ 	.short	0x0000


	//----- nvinfo : EIATTR_MAXREG_COUNT
	.align		4
        /*005c*/ 	.byte	0x03, 0x1b
        /*005e*/ 	.short	0x00ff


	//----- nvinfo : EIATTR_EXIT_INSTR_OFFSETS
	.align		4
        /*0060*/ 	.byte	0x04, 0x1c
        /*0062*/ 	.short	(.L_21 - .L_20)


	//   ....[0]....
.L_20:
        /*0064*/ 	.word	0x00000310


	//   ....[1]....
        /*0068*/ 	.word	0x00000330


	//----- nvinfo : EIATTR_REQNTID
	.align		4
.L_21:
        /*006c*/ 	.byte	0x04, 0x10
        /*006e*/ 	.short	(.L_23 - .L_22)
.L_22:
        /*0070*/ 	.word	0x00000080
        /*0074*/ 	.word	0x00000001
        /*0078*/ 	.word	0x00000001


	//----- nvinfo : EIATTR_CBANK_PARAM_SIZE
	.align		4
.L_23:
        /*007c*/ 	.byte	0x03, 0x19
        /*007e*/ 	.short	0x0024


	//----- nvinfo : EIATTR_PARAM_CBANK
	.align		4
        /*0080*/ 	.byte	0x04, 0x0a
        /*0082*/ 	.short	(.L_25 - .L_24)
	.align		4
.L_24:
        /*0084*/ 	.word	index@(.nv.constant0.triton_poi_fused_add_clamp_convolution_div_mul_1)
        /*0088*/ 	.short	0x0210
        /*008a*/ 	.short	0x0024


	//----- nvinfo : EIATTR_SW_WAR
	.align		4
.L_25:
        /*008c*/ 	.byte	0x04, 0x36
        /*008e*/ 	.short	(.L_27 - .L_26)
.L_26:
        /*0090*/ 	.word	0x00000008
.L_27:


//--------------------- .nv.callgraph             --------------------------
	.section	.nv.callgraph,"",@"SHT_CUDA_CALLGRAPH"
	.align	4
	.sectionentsize	8
	.align		4
        /*0000*/ 	.word	0x00000000
	.align		4
        /*0004*/ 	.word	0xffffffff
	.align		4
        /*0008*/ 	.word	0x00000000
	.align		4
        /*000c*/ 	.word	0xfffffffe
	.align		4
        /*0010*/ 	.word	0x00000000
	.align		4
        /*0014*/ 	.word	0xfffffffd
	.align		4
        /*0018*/ 	.word	0x00000000
	.align		4
        /*001c*/ 	.word	0xfffffffc


//--------------------- .text.triton_poi_fused_add_clamp_convolution_div_mul_1 --------------------------
	.section	.text.triton_poi_fused_add_clamp_convolution_div_mul_1,"ax",@progbits
	.align	128
        .global         triton_poi_fused_add_clamp_convolution_div_mul_1
        .type           triton_poi_fused_add_clamp_convolution_div_mul_1,@function
        .size           triton_poi_fused_add_clamp_convolution_div_mul_1,(.L_x_1 - triton_poi_fused_add_clamp_convolution_div_mul_1)
        .other          triton_poi_fused_add_clamp_convolution_div_mul_1,@"STO_CUDA_ENTRY STV_DEFAULT"
triton_poi_fused_add_clamp_convolution_div_mul_1:
.text.triton_poi_fused_add_clamp_convolution_div_mul_1:
[----:B------:R-:W0:Y:S02]  /*0000*/  LDC R1, c[0x0][0x28] ;  /* 0x00000a00ff017b82 */ /* 0x000e240000000800 */
[----:B------:R-:W1:Y:S01]  /*0010*/  S2R R0, SR_TID.X ;  /* 0x0000000000007919 */ /* 0x000e620000002100 */
[----:B------:R-:W2:Y:S01]  /*0020*/  LDC.64 R6, c[0x0][0x218] ;  /* 0x00008600ff067b82 */ /* 0x000ea20000000a00 */
[----:B------:R-:W-:Y:S02]  /*0030*/  CS2R R10, SRZ ;  /* 0x00000000000a7805 */ /* 0x000fe4000001ff00 */
[----:B------:R-:W-:Y:S01]  /*0040*/  CS2R R12, SRZ ;  /* 0x00000000000c7805 */ /* 0x000fe2000001ff00 */
[----:B------:R-:W3:Y:S01]  /*0050*/  S2R R5, SR_CTAID.X ;  /* 0x0000000000057919 */ /* 0x000ee20000002500 */
[----:B------:R-:W-:-:S03]  /*0060*/  ULDC.64 UR4, c[0x0][0x208] ;  /* 0x0000820000047ab9 */ /* 0x000fc60000000a00 */
[----:B------:R-:W4:Y:S01]  /*0070*/  LDC.64 R8, c[0x0][0x220] ;  /* 0x00008800ff087b82 */ /* 0x000f220000000a00 */
[----:B-1----:R-:W-:Y:S01]  /*0080*/  IMAD.SHL.U32 R0, R0, 0x2, RZ ;  /* 0x0000000200007824 */ /* 0x002fe200078e00ff */
[----:B---3--:R-:W-:-:S04]  /*0090*/  SHF.R.S32.HI R3, RZ, 0x17, R5 ;  /* 0x00000017ff037819 */ /* 0x008fc80000011405 */
[----:B------:R-:W-:Y:S02]  /*00a0*/  LOP3.LUT R0, R0, 0xfe, RZ, 0xc0, !PT ;  /* 0x000000fe00007812 */ /* 0x000fe400078ec0ff */
[----:B------:R-:W-:-:S03]  /*00b0*/  SGXT R3, R3, 0x1 ;  /* 0x000000010303781a */ /* 0x000fc60000000200 */
[----:B------:R-:W-:-:S05]  /*00c0*/  IMAD R0, R5, 0x100, R0 ;  /* 0x0000010005007824 */ /* 0x000fca00078e0200 */
[----:B------:R-:W-:Y:S02]  /*00d0*/  LEA.HI R3, R3, R0, RZ, 0x4 ;  /* 0x0000000003037211 */ /* 0x000fe400078f20ff */
[----:B------:R-:W-:Y:S02]  /*00e0*/  ISETP.GE.AND P0, PT, R0, 0x100, PT ;  /* 0x000001000000780c */ /* 0x000fe40003f06270 */
[----:B------:R-:W-:-:S04]  /*00f0*/  SHF.R.S32.HI R3, RZ, 0x4, R3 ;  /* 0x00000004ff037819 */ /* 0x000fc80000011403 */
[C---:B------:R-:W-:Y:S01]  /*0100*/  LEA.HI R2, R3.reuse, R3, RZ, 0x2 ;  /* 0x0000000303027211 */ /* 0x040fe200078f10ff */
[----:B--2---:R-:W-:-:S03]  /*0110*/  IMAD.WIDE R6, R3, 0x4, R6 ;  /* 0x0000000403067825 */ /* 0x004fc600078e0206 */
[----:B------:R-:W-:-:S03]  /*0120*/  LOP3.LUT R2, R2, 0xfffffffc, RZ, 0xc0, !PT ;  /* 0xfffffffc02027812 */ /* 0x000fc600078ec0ff */
[----:B------:R-:W2:Y:S02]  /*0130*/  @!P0 LDG.E.EL R10, desc[UR4][R6.64] ;  /* 0x00000004060a8981 */ /* 0x000ea4000c2e1900 */
[----:B------:R-:W-:Y:S02]  /*0140*/  IMAD.IADD R5, R3, 0x1, -R2 ;  /* 0x0000000103057824 */ /* 0x000fe400078e0a02 */
[----:B------:R1:W3:Y:S02]  /*0150*/  @!P0 LDG.E.EL R11, desc[UR4][R6.64] ;  /* 0x00000004060b8981 */ /* 0x0002e4000c2e1900 */
[----:B----4-:R-:W-:Y:S02]  /*0160*/  IMAD.WIDE R8, R5, 0x4, R8 ;  /* 0x0000000405087825 */ /* 0x010fe400078e0208 */
[----:B------:R-:W4:Y:S03]  /*0170*/  LDC.64 R4, c[0x0][0x210] ;  /* 0x00008400ff047b82 */ /* 0x000f260000000a00 */
[----:B------:R-:W2:Y:S04]  /*0180*/  @!P0 LDG.E.EL R13, desc[UR4][R8.64] ;  /* 0x00000004080d8981 */ /* 0x000ea8000c2e1900 */
[----:B------:R-:W3:Y:S01]  /*0190*/  @!P0 LDG.E.EL R12, desc[UR4][R8.64] ;  /* 0x00000004080c8981 */ /* 0x000ee2000c2e1900 */
[----:B------:R-:W-:Y:S01]  /*01a0*/  CS2R R2, SRZ ;  /* 0x0000000000027805 */ /* 0x000fe2000001ff00 */
[----:B-1----:R-:W1:Y:S01]  /*01b0*/  LDC.64 R6, c[0x0][0x228] ;  /* 0x00008a00ff067b82 */ /* 0x002e620000000a00 */
[----:B----4-:R-:W-:-:S05]  /*01c0*/  IMAD.WIDE R4, R0, 0x4, R4 ;  /* 0x0000000400047825 */ /* 0x010fca00078e0204 */
[----:B------:R1:W4:Y:S02]  /*01d0*/  @!P0 LDG.E.64 R2, desc[UR4][R4.64] ;  /* 0x0000000404028981 */ /* 0x000324000c1e1b00 */
[----:B-1----:R-:W-:-:S04]  /*01e0*/  IMAD.WIDE R4, R0, 0x4, R6 ;  /* 0x0000000400047825 */ /* 0x002fc800078e0206 */
[----:B--2---:R-:W-:Y:S01]  /*01f0*/  FADD R10, R13, R10 ;  /* 0x0000000a0d0a7221 */ /* 0x004fe20000000000 */
[----:B---3--:R-:W-:-:S03]  /*0200*/  FADD R11, R12, R11 ;  /* 0x0000000b0c0b7221 */ /* 0x008fc60000000000 */
[----:B------:R-:W-:Y:S01]  /*0210*/  FADD R10, R10, 3 ;  /* 0x404000000a0a7421 */ /* 0x000fe20000000000 */
[----:B------:R-:W-:-:S04]  /*0220*/  FADD R11, R11, 3 ;  /* 0x404000000b0b7421 */ /* 0x000fc80000000000 */
[C---:B------:R-:W-:Y:S02]  /*0230*/  FSETP.GTU.AND P1, PT, R10.reuse, RZ, PT ;  /* 0x000000ff0a00720b */ /* 0x040fe40003f2c000 */
[C---:B------:R-:W-:Y:S02]  /*0240*/  FSETP.GTU.AND P2, PT, R11.reuse, RZ, PT ;  /* 0x000000ff0b00720b */ /* 0x040fe40003f4c000 */
[----:B------:R-:W-:Y:S02]  /*0250*/  FSEL R10, R10, RZ, P1 ;  /* 0x000000ff0a0a7208 */ /* 0x000fe40000800000 */
[----:B------:R-:W-:Y:S02]  /*0260*/  FSEL R11, R11, RZ, P2 ;  /* 0x000000ff0b0b7208 */ /* 0x000fe40001000000 */
[C---:B------:R-:W-:Y:S02]  /*0270*/  FSETP.GEU.AND P3, PT, R10.reuse, 6, PT ;  /* 0x40c000000a00780b */ /* 0x040fe40003f6e000 */
[C---:B------:R-:W-:Y:S01]  /*0280*/  FSETP.GEU.AND P4, PT, R11.reuse, 6, PT ;  /* 0x40c000000b00780b */ /* 0x040fe20003f8e000 */
[C---:B------:R-:W-:Y:S01]  /*0290*/  FMUL R9, R10.reuse, 0.16666667163372039795 ;  /* 0x3e2aaaab0a097820 */ /* 0x040fe20000400000 */
[----:B------:R-:W-:Y:S01]  /*02a0*/  FMUL R8, R11, 0.16666667163372039795 ;  /* 0x3e2aaaab0b087820 */ /* 0x000fe20000400000 */
[----:B------:R-:W-:-:S02]  /*02b0*/  FSETP.NAN.AND P1, PT, R10, R10, PT ;  /* 0x0000000a0a00720b */ /* 0x000fc40003f28000 */
[----:B------:R-:W-:-:S06]  /*02c0*/  FSETP.NAN.AND P2, PT, R11, R11, PT ;  /* 0x0000000b0b00720b */ /* 0x000fcc0003f48000 */
[----:B------:R-:W-:Y:S02]  /*02d0*/  @P3 FSEL R9, R9, 1, P1 ;  /* 0x3f80000009093808 */ /* 0x000fe40000800000 */
[----:B------:R-:W-:-:S03]  /*02e0*/  @P4 FSEL R8, R8, 1, P2 ;  /* 0x3f80000008084808 */ /* 0x000fc60001000000 */
[----:B----4-:R-:W-:Y:S02]  /*02f0*/  FMUL R2, R9, R2 ;  /* 0x0000000209027220 */ /* 0x010fe40000400000 */
[----:B------:R-:W-:Y:S01]  /*0300*/  FMUL R3, R8, R3 ;  /* 0x0000000308037220 */ /* 0x000fe20000400000 */
[----:B------:R-:W-:Y:S06]  /*0310*/  @P0 EXIT ;  /* 0x000000000000094d */ /* 0x000fec0003800000 */
[----:B------:R-:W-:Y:S01]  /*0320*/  STG.E.64 desc[UR4][R4.64], R2 ;  /* 0x0000000204007986 */ /* 0x000fe2000c101b04 */
[----:B------:R-:W-:Y:S05]  /*0330*/  EXIT ;  /* 0x000000000000794d */ /* 0x000fea0003800000 */
.L_x_0:
[----:B------:R-:W-:-:S00]  /*0340*/  BRA `(.L_x_0) ;  /* 0xfffffffc00fc7947 */ /* 0x000fc0000383ffff */
[----:B------:R-:W-:-:S00]  /*0350*/  NOP ;  /* 0x0000000000007918 */ /* 0x000fc00000000000 */
        /* <DEDUP_REMOVED lines=10> */
.L_x_1:


//--------------------- .nv.constant0.triton_poi_fused_add_clamp_convolution_div_mul_1 --------------------------
	.section	.nv.constant0.triton_poi_fused_add_clamp_convolution_div_mul_1,"a",@progbits
	.sectionflags	@""
	.align	4
.nv.constant0.triton_poi_fused_add_clamp_convolution_div_mul_1:
	.zero		564
